//
// Generated by NVIDIA NVVM Compiler
//
// Compiler Build ID: CL-36424714
// Cuda compilation tools, release 13.0, V13.0.88
// Based on NVVM 20.0.0
//

.version 9.0
.target sm_100
.address_size 64

	// .globl	_Z6kernelPii

.visible .entry _Z6kernelPii(
	.param .u64 .ptr .align 1 _Z6kernelPii_param_0,
	.param .u32 _Z6kernelPii_param_1
)
{
	.reg .b32 	%r<34>;
	.reg .b64 	%rd<17>;

	ld.param.u64 	%rd1, [_Z6kernelPii_param_0];
	ld.param.u32 	%r1, [_Z6kernelPii_param_1];
	cvta.to.global.u64 	%rd2, %rd1;
	ld.global.u32 	%r2, [%rd2];
	mul.lo.s32 	%r3, %r2, %r2;
	st.global.u32 	[%rd2], %r3;
	cvt.s64.s32 	%rd3, %r1;
	add.s64 	%rd4, %rd2, %rd3;
	ld.global.u32 	%r4, [%rd4];
	mul.lo.s32 	%r5, %r4, %r4;
	st.global.u32 	[%rd4], %r5;
	add.s64 	%rd5, %rd4, %rd3;
	ld.global.u32 	%r6, [%rd5];
	mul.lo.s32 	%r7, %r6, %r6;
	st.global.u32 	[%rd5], %r7;
	add.s64 	%rd6, %rd5, %rd3;
	ld.global.u32 	%r8, [%rd6];
	mul.lo.s32 	%r9, %r8, %r8;
	st.global.u32 	[%rd6], %r9;
	ld.global.u32 	%r10, [%rd2+4];
	mul.lo.s32 	%r11, %r10, %r10;
	st.global.u32 	[%rd2+4], %r11;
	mul.wide.s32 	%rd7, %r1, 2;
	sub.s64 	%rd8, %rd6, %rd7;
	ld.global.u32 	%r12, [%rd8+4];
	mul.lo.s32 	%r13, %r12, %r12;
	st.global.u32 	[%rd8+4], %r13;
	add.s64 	%rd9, %rd8, %rd3;
	ld.global.u32 	%r14, [%rd9+4];
	mul.lo.s32 	%r15, %r14, %r14;
	st.global.u32 	[%rd9+4], %r15;
	add.s64 	%rd10, %rd9, %rd3;
	ld.global.u32 	%r16, [%rd10+4];
	mul.lo.s32 	%r17, %r16, %r16;
	st.global.u32 	[%rd10+4], %r17;
	ld.global.u32 	%r18, [%rd2+8];
	mul.lo.s32 	%r19, %r18, %r18;
	st.global.u32 	[%rd2+8], %r19;
	sub.s64 	%rd11, %rd10, %rd7;
	ld.global.u32 	%r20, [%rd11+8];
	mul.lo.s32 	%r21, %r20, %r20;
	st.global.u32 	[%rd11+8], %r21;
	add.s64 	%rd12, %rd11, %rd3;
	ld.global.u32 	%r22, [%rd12+8];
	mul.lo.s32 	%r23, %r22, %r22;
	st.global.u32 	[%rd12+8], %r23;
	add.s64 	%rd13, %rd12, %rd3;
	ld.global.u32 	%r24, [%rd13+8];
	mul.lo.s32 	%r25, %r24, %r24;
	st.global.u32 	[%rd13+8], %r25;
	ld.global.u32 	%r26, [%rd2+12];
	mul.lo.s32 	%r27, %r26, %r26;
	st.global.u32 	[%rd2+12], %r27;
	sub.s64 	%rd14, %rd13, %rd7;
	ld.global.u32 	%r28, [%rd14+12];
	mul.lo.s32 	%r29, %r28, %r28;
	st.global.u32 	[%rd14+12], %r29;
	add.s64 	%rd15, %rd14, %rd3;
	ld.global.u32 	%r30, [%rd15+12];
	mul.lo.s32 	%r31, %r30, %r30;
	st.global.u32 	[%rd15+12], %r31;
	add.s64 	%rd16, %rd15, %rd3;
	ld.global.u32 	%r32, [%rd16+12];
	mul.lo.s32 	%r33, %r32, %r32;
	st.global.u32 	[%rd16+12], %r33;
	ret;

}


// ===== COMPILED SASS (sm_100) =====

	.target	sm_100

	.elftype	@"ET_EXEC"


//--------------------- .note.nv.tkinfo           --------------------------
	.section	.note.nv.tkinfo,"",@"SHT_NOTE"
	.sectionflags	@"SHF_NOTE_NV_TKINFO"
	.tkinfo
        /*0018*/ 	.word	0x00000002
        /*0030*/ 	.string	""
        /*0030*/ 	.string	"ptxas"
        /*0030*/ 	.string	"Cuda compilation tools, release 13.0, V13.0.88"
        /*0030*/ 	.string	"Build cuda_13.0.r13.0/compiler.36424714_0"
        /*0030*/ 	.string	"-arch sm_100 -m 64 "



//--------------------- .note.nv.cuinfo           --------------------------
	.section	.note.nv.cuinfo,"",@"SHT_NOTE"
	.sectionflags	@"SHF_NOTE_NV_CUINFO"
        /*0018*/ 	.short	0x0002
        /*001a*/ 	.short	0x0064
        /*001c*/ 	.short	0x0082
	.zero		2


//--------------------- .nv.info                  --------------------------
	.section	.nv.info,"",@"SHT_CUDA_INFO"
	.align	4


	//----- nvinfo : EIATTR_REGCOUNT
	.align		4
        /*0000*/ 	.byte	0x04, 0x2f
        /*0002*/ 	.short	(.L_1 - .L_0)
	.align		4
.L_0:
        /*0004*/ 	.word	index@(_Z6kernelPii)
        /*0008*/ 	.word	0x00000012


	//----- nvinfo : EIATTR_FRAME_SIZE
	.align		4
.L_1:
        /*000c*/ 	.byte	0x04, 0x11
        /*000e*/ 	.short	(.L_3 - .L_2)
	.align		4
.L_2:
        /*0010*/ 	.word	index@(_Z6kernelPii)
        /*0014*/ 	.word	0x00000000


	//----- nvinfo : EIATTR_MIN_STACK_SIZE
	.align		4
.L_3:
        /*0018*/ 	.byte	0x04, 0x12
        /*001a*/ 	.short	(.L_5 - .L_4)
	.align		4
.L_4:
        /*001c*/ 	.word	index@(_Z6kernelPii)
        /*0020*/ 	.word	0x00000000
.L_5:


//--------------------- .nv.compat                --------------------------
	.section	.nv.compat,"",@"SHT_CUDA_COMPAT_INFO"
	.align	4
        /*0000*/ 	.byte	0x02, 0x09, 0x00, 0x00, 0x02, 0x02, 0x01, 0x00, 0x02, 0x05, 0x05, 0x00, 0x03, 0x07, 0x01, 0x01
        /*0010*/ 	.byte	0x02, 0x03, 0x00, 0x00, 0x02, 0x06, 0x01, 0x00, 0x04, 0x0b, 0x08, 0x00, 0x09, 0x00, 0x00, 0x00
        /*0020*/ 	.byte	0x00, 0x00, 0x00, 0x00


//--------------------- .nv.info._Z6kernelPii     --------------------------
	.section	.nv.info._Z6kernelPii,"",@"SHT_CUDA_INFO"
	.sectionflags	@""
	.align	4


	//----- nvinfo : EIATTR_CUDA_API_VERSION
	.align		4
        /*0000*/ 	.byte	0x04, 0x37
        /*0002*/ 	.short	(.L_7 - .L_6)
.L_6:
        /*0004*/ 	.word	0x00000082


	//----- nvinfo : EIATTR_KPARAM_INFO
	.align		4
.L_7:
        /*0008*/ 	.byte	0x04, 0x17
        /*000a*/ 	.short	(.L_9 - .L_8)
.L_8:
        /*000c*/ 	.word	0x00000000
        /*0010*/ 	.short	0x0001
        /*0012*/ 	.short	0x0008
        /*0014*/ 	.byte	0x00, 0xf0, 0x11, 0x00


	//----- nvinfo : EIATTR_KPARAM_INFO
	.align		4
.L_9:
        /*0018*/ 	.byte	0x04, 0x17
        /*001a*/ 	.short	(.L_11 - .L_10)
.L_10:
        /*001c*/ 	.word	0x00000000
        /*0020*/ 	.short	0x0000
        /*0022*/ 	.short	0x0000
        /*0024*/ 	.byte	0x00, 0xf5, 0x21, 0x00


	//----- nvinfo : EIATTR_SPARSE_MMA_MASK
	.align		4
.L_11:
        /*0028*/ 	.byte	0x03, 0x50
        /*002a*/ 	.short	0x0000


	//----- nvinfo : EIATTR_MAXREG_COUNT
	.align		4
        /*002c*/ 	.byte	0x03, 0x1b
        /*002e*/ 	.short	0x00ff


	//----- nvinfo : EIATTR_MERCURY_ISA_VERSION
	.align		4
        /*0030*/ 	.byte	0x03, 0x5f
        /*0032*/ 	.short	0x0101


	//----- nvinfo : EIATTR_VRC_CTA_INIT_COUNT
	.align		4
        /*0034*/ 	.byte	0x02, 0x4a
	.zero		1
	.zero		1


	//----- nvinfo : EIATTR_EXIT_INSTR_OFFSETS
	.align		4
        /*0038*/ 	.byte	0x04, 0x1c
        /*003a*/ 	.short	(.L_13 - .L_12)


	//   ....[0]....
.L_12:
        /*003c*/ 	.word	0x00000670


	//----- nvinfo : EIATTR_CBANK_PARAM_SIZE
	.align		4
.L_13:
        /*0040*/ 	.byte	0x03, 0x19
        /*0042*/ 	.short	0x000c


	//----- nvinfo : EIATTR_PARAM_CBANK
	.align		4
        /*0044*/ 	.byte	0x04, 0x0a
        /*0046*/ 	.short	(.L_15 - .L_14)
	.align		4
.L_14:
        /*0048*/ 	.word	index@(.nv.constant0._Z6kernelPii)
        /*004c*/ 	.short	0x0380
        /*004e*/ 	.short	0x000c


	//----- nvinfo : EIATTR_SW_WAR
	.align		4
.L_15:
        /*0050*/ 	.byte	0x04, 0x36
        /*0052*/ 	.short	(.L_17 - .L_16)
.L_16:
        /*0054*/ 	.word	0x00000008
.L_17:


//--------------------- .nv.callgraph             --------------------------
	.section	.nv.callgraph,"",@"SHT_CUDA_CALLGRAPH"
	.align	4
	.sectionentsize	8
	.align		4
        /*0000*/ 	.word	0x00000000
	.align		4
        /*0004*/ 	.word	0xffffffff
	.align		4
        /*0008*/ 	.word	0x00000000
	.align		4
        /*000c*/ 	.word	0xfffffffe
	.align		4
        /*0010*/ 	.word	0x00000000
	.align		4
        /*0014*/ 	.word	0xfffffffd
	.align		4
        /*0018*/ 	.word	0x00000000
	.align		4
        /*001c*/ 	.word	0xfffffffc


//--------------------- .text._Z6kernelPii        --------------------------
	.section	.text._Z6kernelPii,"ax",@progbits
	.align	128
        .global         _Z6kernelPii
        .type           _Z6kernelPii,@function
        .size           _Z6kernelPii,(.L_x_1 - _Z6kernelPii)
        .other          _Z6kernelPii,@"STO_CUDA_ENTRY STV_DEFAULT"
_Z6kernelPii:
.text._Z6kernelPii:
[----:B------:R-:W-:Y:S08]  /*0000*/  LDC R1, c[0x0][0x37c] ;  /* 0x0000df00ff017b82 */ /* 0x000ff00000000800 */
[----:B------:R-:W0:Y:S01]  /*0010*/  LDC.64 R2, c[0x0][0x380] ;  /* 0x0000e000ff027b82 */ /* 0x000e220000000a00 */
[----:B------:R-:W0:Y:S01]  /*0020*/  LDCU.64 UR10, c[0x0][0x358] ;  /* 0x00006b00ff0a77ac */ /* 0x000e220008000a00 */
[----:B------:R-:W1:Y:S01]  /*0030*/  LDCU UR9, c[0x0][0x388] ;  /* 0x00007100ff0977ac */ /* 0x000e620008000800 */
[----:B------:R-:W2:Y:S01]  /*0040*/  LDCU.64 UR4, c[0x0][0x380] ;  /* 0x00007000ff0477ac */ /* 0x000ea20008000a00 */
[----:B0-----:R-:W3:Y:S01]  /*0050*/  LDG.E R0, desc[UR10][R2.64] ;  /* 0x0000000a02007981 */ /* 0x001ee2000c1e1900 */
[----:B-1----:R-:W-:-:S02]  /*0060*/  USHF.R.S32.HI UR6, URZ, 0x1f, UR9 ;  /* 0x0000001fff067899 */ /* 0x002fc40008011409 */
[----:B--2---:R-:W-:-:S04]  /*0070*/  UIADD3 UR7, UP0, UPT, UR9, UR4, URZ ;  /* 0x0000000409077290 */ /* 0x004fc8000ff1e0ff */
[----:B------:R-:W-:Y:S02]  /*0080*/  UIADD3.X UR8, UPT, UPT, UR6, UR5, URZ, UP0, !UPT ;  /* 0x0000000506087290 */ /* 0x000fe400087fe4ff */
[----:B------:R-:W-:-:S04]  /*0090*/  MOV R4, UR7 ;  /* 0x0000000700047c02 */ /* 0x000fc80008000f00 */
[----:B------:R-:W-:Y:S01]  /*00a0*/  MOV R5, UR8 ;  /* 0x0000000800057c02 */ /* 0x000fe20008000f00 */
[----:B---3--:R-:W-:-:S05]  /*00b0*/  IMAD R9, R0, R0, RZ ;  /* 0x0000000000097224 */ /* 0x008fca00078e02ff */
[----:B------:R0:W-:Y:S04]  /*00c0*/  STG.E desc[UR10][R2.64], R9 ;  /* 0x0000000902007986 */ /* 0x0001e8000c10190a */
[----:B------:R-:W2:Y:S01]  /*00d0*/  LDG.E R0, desc[UR10][R4.64] ;  /* 0x0000000a04007981 */ /* 0x000ea2000c1e1900 */
[----:B------:R-:W-:-:S04]  /*00e0*/  UIADD3 UR7, UP0, UPT, UR7, UR9, URZ ;  /* 0x0000000907077290 */ /* 0x000fc8000ff1e0ff */
[----:B------:R-:W-:Y:S02]  /*00f0*/  UIADD3.X UR8, UPT, UPT, UR6, UR8, URZ, UP0, !UPT ;  /* 0x0000000806087290 */ /* 0x000fe400087fe4ff */
[----:B------:R-:W-:-:S04]  /*0100*/  MOV R6, UR7 ;  /* 0x0000000700067c02 */ /* 0x000fc80008000f00 */
[----:B------:R-:W-:Y:S01]  /*0110*/  MOV R7, UR8 ;  /* 0x0000000800077c02 */ /* 0x000fe20008000f00 */
[----:B--2---:R-:W-:-:S05]  /*0120*/  IMAD R11, R0, R0, RZ ;  /* 0x00000000000b7224 */ /* 0x004fca00078e02ff */
[----:B------:R1:W-:Y:S04]  /*0130*/  STG.E desc[UR10][R4.64], R11 ;  /* 0x0000000b04007986 */ /* 0x0003e8000c10190a */
[----:B------:R-:W2:Y:S01]  /*0140*/  LDG.E R0, desc[UR10][R6.64] ;  /* 0x0000000a06007981 */ /* 0x000ea2000c1e1900 */
[----:B------:R-:W-:-:S04]  /*0150*/  UIADD3 UR7, UP0, UPT, UR7, UR9, URZ ;  /* 0x0000000907077290 */ /* 0x000fc8000ff1e0ff */
[----:B------:R-:W-:Y:S02]  /*0160*/  UIADD3.X UR8, UPT, UPT, UR6, UR8, URZ, UP0, !UPT ;  /* 0x0000000806087290 */ /* 0x000fe400087fe4ff */
[----:B------:R-:W-:-:S04]  /*0170*/  MOV R8, UR7 ;  /* 0x0000000700087c02 */ /* 0x000fc80008000f00 */
[----:B0-----:R-:W-:Y:S02]  /*0180*/  IMAD.U32 R9, RZ, RZ, UR8 ;  /* 0x00000008ff097e24 */ /* 0x001fe4000f8e00ff */
[----:B--2---:R-:W-:-:S05]  /*0190*/  IMAD R13, R0, R0, RZ ;  /* 0x00000000000d7224 */ /* 0x004fca00078e02ff */
[----:B------:R0:W-:Y:S04]  /*01a0*/  STG.E desc[UR10][R6.64], R13 ;  /* 0x0000000d06007986 */ /* 0x0001e8000c10190a */
[----:B------:R-:W2:Y:S01]  /*01b0*/  LDG.E R0, desc[UR10][R8.64] ;  /* 0x0000000a08007981 */ /* 0x000ea2000c1e1900 */
[----:B------:R-:W-:Y:S01]  /*01c0*/  UIMAD.WIDE UR4, UR9, 0x2, URZ ;  /* 0x00000002090478a5 */ /* 0x000fe2000f8e02ff */
[----:B--2---:R-:W-:-:S05]  /*01d0*/  IMAD R15, R0, R0, RZ ;  /* 0x00000000000f7224 */ /* 0x004fca00078e02ff */
[----:B------:R2:W-:Y:S04]  /*01e0*/  STG.E desc[UR10][R8.64], R15 ;  /* 0x0000000f08007986 */ /* 0x0005e8000c10190a */
[----:B------:R-:W3:Y:S01]  /*01f0*/  LDG.E R0, desc[UR10][R2.64+0x4] ;  /* 0x0000040a02007981 */ /* 0x000ee2000c1e1900 */
[----:B------:R-:W-:-:S04]  /*0200*/  UIADD3 UR7, UP0, UPT, -UR4, UR7, URZ ;  /* 0x0000000704077290 */ /* 0x000fc8000ff1e1ff */
[----:B------:R-:W-:Y:S02]  /*0210*/  UIADD3.X UR8, UPT, UPT, ~UR5, UR8, URZ, UP0, !UPT ;  /* 0x0000000805087290 */ /* 0x000fe400087fe5ff */
[----:B-1----:R-:W-:-:S04]  /*0220*/  MOV R4, UR7 ;  /* 0x0000000700047c02 */ /* 0x002fc80008000f00 */
[----:B------:R-:W-:Y:S01]  /*0230*/  MOV R5, UR8 ;  /* 0x0000000800057c02 */ /* 0x000fe20008000f00 */
[----:B---3--:R-:W-:-:S05]  /*0240*/  IMAD R11, R0, R0, RZ ;  /* 0x00000000000b7224 */ /* 0x008fca00078e02ff */
[----:B------:R1:W-:Y:S04]  /*0250*/  STG.E desc[UR10][R2.64+0x4], R11 ;  /* 0x0000040b02007986 */ /* 0x0003e8000c10190a */
[----:B------:R-:W3:Y:S01]  /*0260*/  LDG.E R0, desc[UR10][R4.64+0x4] ;  /* 0x0000040a04007981 */ /* 0x000ee2000c1e1900 */
[----:B------:R-:W-:-:S04]  /*0270*/  UIADD3 UR7, UP0, UPT, UR7, UR9, URZ ;  /* 0x0000000907077290 */ /* 0x000fc8000ff1e0ff */
[----:B------:R-:W-:Y:S02]  /*0280*/  UIADD3.X UR8, UPT, UPT, UR6, UR8, URZ, UP0, !UPT ;  /* 0x0000000806087290 */ /* 0x000fe400087fe4ff */
[----:B0-----:R-:W-:-:S04]  /*0290*/  MOV R6, UR7 ;  /* 0x0000000700067c02 */ /* 0x001fc80008000f00 */
[----:B------:R-:W-:Y:S02]  /*02a0*/  IMAD.U32 R7, RZ, RZ, UR8 ;  /* 0x00000008ff077e24 */ /* 0x000fe4000f8e00ff */
[----:B---3--:R-:W-:-:S05]  /*02b0*/  IMAD R13, R0, R0, RZ ;  /* 0x00000000000d7224 */ /* 0x008fca00078e02ff */
[----:B------:R0:W-:Y:S04]  /*02c0*/  STG.E desc[UR10][R4.64+0x4], R13 ;  /* 0x0000040d04007986 */ /* 0x0001e8000c10190a */
[----:B------:R-:W1:Y:S01]  /*02d0*/  LDG.E R0, desc[UR10][R6.64+0x4] ;  /* 0x0000040a06007981 */ /* 0x000e62000c1e1900 */
[----:B------:R-:W-:-:S04]  /*02e0*/  UIADD3 UR7, UP0, UPT, UR7, UR9, URZ ;  /* 0x0000000907077290 */ /* 0x000fc8000ff1e0ff */
[----:B------:R-:W-:Y:S02]  /*02f0*/  UIADD3.X UR8, UPT, UPT, UR6, UR8, URZ, UP0, !UPT ;  /* 0x0000000806087290 */ /* 0x000fe400087fe4ff */
[----:B--2---:R-:W-:-:S04]  /*0300*/  MOV R8, UR7 ;  /* 0x0000000700087c02 */ /* 0x004fc80008000f00 */
[----:B------:R-:W-:Y:S01]  /*0310*/  MOV R9, UR8 ;  /* 0x0000000800097c02 */ /* 0x000fe20008000f00 */
[----:B-1----:R-:W-:-:S05]  /*0320*/  IMAD R11, R0, R0, RZ ;  /* 0x00000000000b7224 */ /* 0x002fca00078e02ff */
[----:B------:R1:W-:Y:S04]  /*0330*/  STG.E desc[UR10][R6.64+0x4], R11 ;  /* 0x0000040b06007986 */ /* 0x0003e8000c10190a */
[----:B------:R-:W2:Y:S01]  /*0340*/  LDG.E R0, desc[UR10][R8.64+0x4] ;  /* 0x0000040a08007981 */ /* 0x000ea2000c1e1900 */
[----:B------:R-:W-:Y:S01]  /*0350*/  UIADD3 UR7, UP0, UPT, -UR4, UR7, URZ ;  /* 0x0000000704077290 */ /* 0x000fe2000ff1e1ff */
[----:B--2---:R-:W-:-:S05]  /*0360*/  IMAD R15, R0, R0, RZ ;  /* 0x00000000000f7224 */ /* 0x004fca00078e02ff */
[----:B------:R2:W-:Y:S04]  /*0370*/  STG.E desc[UR10][R8.64+0x4], R15 ;  /* 0x0000040f08007986 */ /* 0x0005e8000c10190a */
[----:B------:R-:W3:Y:S01]  /*0380*/  LDG.E R0, desc[UR10][R2.64+0x8] ;  /* 0x0000080a02007981 */ /* 0x000ee2000c1e1900 */
[----:B------:R-:W-:Y:S01]  /*0390*/  UIADD3.X UR8, UPT, UPT, ~UR5, UR8, URZ, UP0, !UPT ;  /* 0x0000000805087290 */ /* 0x000fe200087fe5ff */
[----:B0-----:R-:W-:-:S05]  /*03a0*/  MOV R4, UR7 ;  /* 0x0000000700047c02 */ /* 0x001fca0008000f00 */
[----:B------:R-:W-:Y:S01]  /*03b0*/  MOV R5, UR8 ;  /* 0x0000000800057c02 */ /* 0x000fe20008000f00 */
[----:B---3--:R-:W-:-:S05]  /*03c0*/  IMAD R13, R0, R0, RZ ;  /* 0x00000000000d7224 */ /* 0x008fca00078e02ff */
[----:B------:R0:W-:Y:S04]  /*03d0*/  STG.E desc[UR10][R2.64+0x8], R13 ;  /* 0x0000080d02007986 */ /* 0x0001e8000c10190a */
[----:B------:R-:W3:Y:S01]  /*03e0*/  LDG.E R0, desc[UR10][R4.64+0x8] ;  /* 0x0000080a04007981 */ /* 0x000ee2000c1e1900 */
[----:B------:R-:W-:-:S04]  /*03f0*/  UIADD3 UR7, UP0, UPT, UR7, UR9, URZ ;  /* 0x0000000907077290 */ /* 0x000fc8000ff1e0ff */
[----:B------:R-:W-:Y:S02]  /*0400*/  UIADD3.X UR8, UPT, UPT, UR6, UR8, URZ, UP0, !UPT ;  /* 0x0000000806087290 */ /* 0x000fe400087fe4ff */
[----:B-1----:R-:W-:-:S04]  /*0410*/  IMAD.U32 R6, RZ, RZ, UR7 ;  /* 0x00000007ff067e24 */ /* 0x002fc8000f8e00ff */
[----:B------:R-:W-:Y:S01]  /*0420*/  MOV R7, UR8 ;  /* 0x0000000800077c02 */ /* 0x000fe20008000f00 */
[----:B---3--:R-:W-:-:S05]  /*0430*/  IMAD R11, R0, R0, RZ ;  /* 0x00000000000b7224 */ /* 0x008fca00078e02ff */
[----:B------:R1:W-:Y:S04]  /*0440*/  STG.E desc[UR10][R4.64+0x8], R11 ;  /* 0x0000080b04007986 */ /* 0x0003e8000c10190a */
[----:B------:R-:W0:Y:S01]  /*0450*/  LDG.E R0, desc[UR10][R6.64+0x8] ;  /* 0x0000080a06007981 */ /* 0x000e22000c1e1900 */
[----:B------:R-:W-:-:S04]  /*0460*/  UIADD3 UR7, UP0, UPT, UR7, UR9, URZ ;  /* 0x0000000907077290 */ /* 0x000fc8000ff1e0ff */
[----:B------:R-:W-:Y:S02]  /*0470*/  UIADD3.X UR8, UPT, UPT, UR6, UR8, URZ, UP0, !UPT ;  /* 0x0000000806087290 */ /* 0x000fe400087fe4ff */
[----:B--2---:R-:W-:-:S04]  /*0480*/  MOV R8, UR7 ;  /* 0x0000000700087c02 */ /* 0x004fc80008000f00 */
[----:B------:R-:W-:Y:S01]  /*0490*/  MOV R9, UR8 ;  /* 0x0000000800097c02 */ /* 0x000fe20008000f00 */
[----:B0-----:R-:W-:-:S05]  /*04a0*/  IMAD R13, R0, R0, RZ ;  /* 0x00000000000d7224 */ /* 0x001fca00078e02ff */
[----:B------:R0:W-:Y:S04]  /*04b0*/  STG.E desc[UR10][R6.64+0x8], R13 ;  /* 0x0000080d06007986 */ /* 0x0001e8000c10190a */
[----:B------:R-:W2:Y:S01]  /*04c0*/  LDG.E R0, desc[UR10][R8.64+0x8] ;  /* 0x0000080a08007981 */ /* 0x000ea2000c1e1900 */
[----:B------:R-:W-:Y:S01]  /*04d0*/  UIADD3 UR4, UP0, UPT, -UR4, UR7, URZ ;  /* 0x0000000704047290 */ /* 0x000fe2000ff1e1ff */
[----:B--2---:R-:W-:-:S05]  /*04e0*/  IMAD R15, R0, R0, RZ ;  /* 0x00000000000f7224 */ /* 0x004fca00078e02ff */
[----:B------:R2:W-:Y:S04]  /*04f0*/  STG.E desc[UR10][R8.64+0x8], R15 ;  /* 0x0000080f08007986 */ /* 0x0005e8000c10190a */
[----:B------:R-:W3:Y:S01]  /*0500*/  LDG.E R0, desc[UR10][R2.64+0xc] ;  /* 0x00000c0a02007981 */ /* 0x000ee2000c1e1900 */
[----:B------:R-:W-:Y:S01]  /*0510*/  UIADD3.X UR5, UPT, UPT, ~UR5, UR8, URZ, UP0, !UPT ;  /* 0x0000000805057290 */ /* 0x000fe200087fe5ff */
[----:B-1----:R-:W-:-:S05]  /*0520*/  MOV R4, UR4 ;  /* 0x0000000400047c02 */ /* 0x002fca0008000f00 */
[----:B------:R-:W-:Y:S02]  /*0530*/  IMAD.U32 R5, RZ, RZ, UR5 ;  /* 0x00000005ff057e24 */ /* 0x000fe4000f8e00ff */
[----:B---3--:R-:W-:-:S05]  /*0540*/  IMAD R11, R0, R0, RZ ;  /* 0x00000000000b7224 */ /* 0x008fca00078e02ff */
[----:B------:R1:W-:Y:S04]  /*0550*/  STG.E desc[UR10][R2.64+0xc], R11 ;  /* 0x00000c0b02007986 */ /* 0x0003e8000c10190a */
[----:B------:R-:W2:Y:S01]  /*0560*/  LDG.E R0, desc[UR10][R4.64+0xc] ;  /* 0x00000c0a04007981 */ /* 0x000ea2000c1e1900 */
[----:B------:R-:W-:-:S04]  /*0570*/  UIADD3 UR4, UP0, UPT, UR4, UR9, URZ ;  /* 0x0000000904047290 */ /* 0x000fc8000ff1e0ff */
[----:B------:R-:W-:Y:S02]  /*0580*/  UIADD3.X UR5, UPT, UPT, UR6, UR5, URZ, UP0, !UPT ;  /* 0x0000000506057290 */ /* 0x000fe400087fe4ff */
[----:B0-----:R-:W-:-:S04]  /*0590*/  MOV R6, UR4 ;  /* 0x0000000400067c02 */ /* 0x001fc80008000f00 */
[----:B------:R-:W-:Y:S01]  /*05a0*/  MOV R7, UR5 ;  /* 0x0000000500077c02 */ /* 0x000fe20008000f00 */
[----:B--2---:R-:W-:-:S05]  /*05b0*/  IMAD R9, R0, R0, RZ ;  /* 0x0000000000097224 */ /* 0x004fca00078e02ff */
[----:B------:R-:W-:Y:S04]  /*05c0*/  STG.E desc[UR10][R4.64+0xc], R9 ;  /* 0x00000c0904007986 */ /* 0x000fe8000c10190a */
[----:B------:R-:W2:Y:S01]  /*05d0*/  LDG.E R0, desc[UR10][R6.64+0xc] ;  /* 0x00000c0a06007981 */ /* 0x000ea2000c1e1900 */
[----:B------:R-:W-:-:S04]  /*05e0*/  UIADD3 UR4, UP0, UPT, UR4, UR9, URZ ;  /* 0x0000000904047290 */ /* 0x000fc8000ff1e0ff */
[----:B------:R-:W-:Y:S02]  /*05f0*/  UIADD3.X UR5, UPT, UPT, UR6, UR5, URZ, UP0, !UPT ;  /* 0x0000000506057290 */ /* 0x000fe400087fe4ff */
[----:B-1----:R-:W-:-:S04]  /*0600*/  MOV R2, UR4 ;  /* 0x0000000400027c02 */ /* 0x002fc80008000f00 */
[----:B------:R-:W-:Y:S01]  /*0610*/  MOV R3, UR5 ;  /* 0x0000000500037c02 */ /* 0x000fe20008000f00 */
[----:B--2---:R-:W-:-:S05]  /*0620*/  IMAD R11, R0, R0, RZ ;  /* 0x00000000000b7224 */ /* 0x004fca00078e02ff */
[----:B------:R-:W-:Y:S04]  /*0630*/  STG.E desc[UR10][R6.64+0xc], R11 ;  /* 0x00000c0b06007986 */ /* 0x000fe8000c10190a */
[----:B------:R-:W2:Y:S02]  /*0640*/  LDG.E R0, desc[UR10][R2.64+0xc] ;  /* 0x00000c0a02007981 */ /* 0x000ea4000c1e1900 */
[----:B--2---:R-:W-:-:S05]  /*0650*/  IMAD R13, R0, R0, RZ ;  /* 0x00000000000d7224 */ /* 0x004fca00078e02ff */
[----:B------:R-:W-:Y:S01]  /*0660*/  STG.E desc[UR10][R2.64+0xc], R13 ;  /* 0x00000c0d02007986 */ /* 0x000fe2000c10190a */
[----:B------:R-:W-:Y:S05]  /*0670*/  EXIT ;  /* 0x000000000000794d */ /* 0x000fea0003800000 */
.L_x_0:
[----:B------:R-:W-:-:S00]  /*0680*/  BRA `(.L_x_0) ;  /* 0xfffffffc00fc7947 */ /* 0x000fc0000383ffff */
[----:B------:R-:W-:-:S00]  /*0690*/  NOP ;  /* 0x0000000000007918 */ /* 0x000fc00000000000 */
        /* <DEDUP_REMOVED lines=14> */
.L_x_1:


//--------------------- .nv.shared.reserved.0     --------------------------
	.section	.nv.shared.reserved.0,"aw",@nobits
	.weak		__nv_reservedSMEM_offset_0_alias
	.size		__nv_reservedSMEM_offset_0_alias, 0, 64
	.other		__nv_reservedSMEM_offset_0_alias,@"STO_CUDA_RESERVED_SHARED STV_DEFAULT"
__nv_reservedSMEM_offset_0_alias:
	.zero		0
	.zero		64


//--------------------- .nv.constant0._Z6kernelPii --------------------------
	.section	.nv.constant0._Z6kernelPii,"a",@progbits
	.sectionflags	@""
	.align	4
.nv.constant0._Z6kernelPii:
	.zero		908


//--------------------- SYMBOLS --------------------------

	.type		.nv.reservedSmem.offset0,@object
	.size		.nv.reservedSmem.offset0,0x4
